	.headerflags	@"EF_CUDA_TEXMODE_UNIFIED EF_CUDA_64BIT_ADDRESS EF_CUDA_ACCELERATORS EF_CUDA_SM90 EF_CUDA_VIRTUAL_SM(EF_CUDA_SM90)"
	.elftype	@"ET_EXEC"


//--------------------- .nv.info                  --------------------------
	.section	.nv.info,"",@"SHT_CUDA_INFO"
	.align	4


	//----- nvinfo : EIATTR_REGCOUNT
	.align		4
        /*0000*/ 	.byte	0x04, 0x2f
        /*0002*/ 	.short	(.L_3 - .L_2)
	.align		4
.L_2:
        /*0004*/ 	.word	index@(triton_poi_fused__native_batch_norm_legit_no_training_relu_11)
        /*0008*/ 	.word	0x00000020


	//----- nvinfo : EIATTR_MIN_STACK_SIZE
	.align		4
.L_3:
        /*000c*/ 	.byte	0x04, 0x12
        /*000e*/ 	.short	(.L_5 - .L_4)
	.align		4
.L_4:
        /*0010*/ 	.word	index@(triton_poi_fused__native_batch_norm_legit_no_training_relu_11)
        /*0014*/ 	.word	0x00000000


	//----- nvinfo : EIATTR_FRAME_SIZE
	.align		4
.L_5:
        /*0018*/ 	.byte	0x04, 0x11
        /*001a*/ 	.short	(.L_7 - .L_6)
	.align		4
.L_6:
        /*001c*/ 	.word	index@(triton_poi_fused__native_batch_norm_legit_no_training_relu_11)
        /*0020*/ 	.word	0x00000000


	//----- nvinfo : EIATTR_MIN_STACK_SIZE
	.align		4
.L_7:
        /*0024*/ 	.byte	0x04, 0x12
        /*0026*/ 	.short	(.L_9 - .L_8)
	.align		4
.L_8:
        /*0028*/ 	.word	index@(triton_poi_fused__native_batch_norm_legit_no_training_relu_11)
        /*002c*/ 	.word	0x00000000
.L_9:


//--------------------- .nv.info.triton_poi_fused__native_batch_norm_legit_no_training_relu_11 --------------------------
	.section	.nv.info.triton_poi_fused__native_batch_norm_legit_no_training_relu_11,"",@"SHT_CUDA_INFO"
	.sectionflags	@""
	.align	4


	//----- nvinfo : EIATTR_CUDA_API_VERSION
	.align		4
        /*0000*/ 	.byte	0x04, 0x37
        /*0002*/ 	.short	(.L_11 - .L_10)
.L_10:
        /*0004*/ 	.word	0x0000007c


	//----- nvinfo : EIATTR_KPARAM_INFO
	.align		4
.L_11:
        /*0008*/ 	.byte	0x04, 0x17
        /*000a*/ 	.short	(.L_13 - .L_12)
.L_12:
        /*000c*/ 	.word	0x00000000
        /*0010*/ 	.short	0x0006
        /*0012*/ 	.short	0x0030
        /*0014*/ 	.byte	0x00, 0xf0, 0x11, 0x00


	//----- nvinfo : EIATTR_KPARAM_INFO
	.align		4
.L_13:
        /*0018*/ 	.byte	0x04, 0x17
        /*001a*/ 	.short	(.L_15 - .L_14)
.L_14:
        /*001c*/ 	.word	0x00000000
        /*0020*/ 	.short	0x0005
        /*0022*/ 	.short	0x0028
        /*0024*/ 	.byte	0x00, 0xf4, 0x21, 0x00


	//----- nvinfo : EIATTR_KPARAM_INFO
	.align		4
.L_15:
        /*0028*/ 	.byte	0x04, 0x17
        /*002a*/ 	.short	(.L_17 - .L_16)
.L_16:
        /*002c*/ 	.word	0x00000000
        /*0030*/ 	.short	0x0004
        /*0032*/ 	.short	0x0020
        /*0034*/ 	.byte	0x00, 0xf4, 0x21, 0x00


	//----- nvinfo : EIATTR_KPARAM_INFO
	.align		4
.L_17:
        /*0038*/ 	.byte	0x04, 0x17
        /*003a*/ 	.short	(.L_19 - .L_18)
.L_18:
        /*003c*/ 	.word	0x00000000
        /*0040*/ 	.short	0x0003
        /*0042*/ 	.short	0x0018
        /*0044*/ 	.byte	0x00, 0xf4, 0x21, 0x00


	//----- nvinfo : EIATTR_KPARAM_INFO
	.align		4
.L_19:
        /*0048*/ 	.byte	0x04, 0x17
        /*004a*/ 	.short	(.L_21 - .L_20)
.L_20:
        /*004c*/ 	.word	0x00000000
        /*0050*/ 	.short	0x0002
        /*0052*/ 	.short	0x0010
        /*0054*/ 	.byte	0x00, 0xf4, 0x21, 0x00


	//----- nvinfo : EIATTR_KPARAM_INFO
	.align		4
.L_21:
        /*0058*/ 	.byte	0x04, 0x17
        /*005a*/ 	.short	(.L_23 - .L_22)
.L_22:
        /*005c*/ 	.word	0x00000000
        /*0060*/ 	.short	0x0001
        /*0062*/ 	.short	0x0008
        /*0064*/ 	.byte	0x00, 0xf4, 0x21, 0x00


	//----- nvinfo : EIATTR_KPARAM_INFO
	.align		4
.L_23:
        /*0068*/ 	.byte	0x04, 0x17
        /*006a*/ 	.short	(.L_25 - .L_24)
.L_24:
        /*006c*/ 	.word	0x00000000
        /*0070*/ 	.short	0x0000
        /*0072*/ 	.short	0x0000
        /*0074*/ 	.byte	0x00, 0xf4, 0x21, 0x00


	//----- nvinfo : EIATTR_SPARSE_MMA_MASK
	.align		4
.L_25:
        /*0078*/ 	.byte	0x03, 0x50
        /*007a*/ 	.short	0x0000


	//----- nvinfo : EIATTR_MAXREG_COUNT
	.align		4
        /*007c*/ 	.byte	0x03, 0x1b
        /*007e*/ 	.short	0x00ff


	//----- nvinfo : EIATTR_EXIT_INSTR_OFFSETS
	.align		4
        /*0080*/ 	.byte	0x04, 0x1c
        /*0082*/ 	.short	(.L_27 - .L_26)


	//   ....[0]....
.L_26:
        /*0084*/ 	.word	0x000006f0


	//----- nvinfo : EIATTR_REQNTID
	.align		4
.L_27:
        /*0088*/ 	.byte	0x04, 0x10
        /*008a*/ 	.short	(.L_29 - .L_28)
.L_28:
        /*008c*/ 	.word	0x00000080
        /*0090*/ 	.word	0x00000001
        /*0094*/ 	.word	0x00000001


	//----- nvinfo : EIATTR_CBANK_PARAM_SIZE
	.align		4
.L_29:
        /*0098*/ 	.byte	0x03, 0x19
        /*009a*/ 	.short	0x0034


	//----- nvinfo : EIATTR_PARAM_CBANK
	.align		4
        /*009c*/ 	.byte	0x04, 0x0a
        /*009e*/ 	.short	(.L_31 - .L_30)
	.align		4
.L_30:
        /*00a0*/ 	.word	index@(.nv.constant0.triton_poi_fused__native_batch_norm_legit_no_training_relu_11)
        /*00a4*/ 	.short	0x0210
        /*00a6*/ 	.short	0x0034


	//----- nvinfo : EIATTR_SW_WAR
	.align		4
.L_31:
        /*00a8*/ 	.byte	0x04, 0x36
        /*00aa*/ 	.short	(.L_33 - .L_32)
.L_32:
        /*00ac*/ 	.word	0x00000008
.L_33:


//--------------------- .nv.callgraph             --------------------------
	.section	.nv.callgraph,"",@"SHT_CUDA_CALLGRAPH"
	.align	4
	.sectionentsize	8
	.align		4
        /*0000*/ 	.word	0x00000000
	.align		4
        /*0004*/ 	.word	0xffffffff
	.align		4
        /*0008*/ 	.word	0x00000000
	.align		4
        /*000c*/ 	.word	0xfffffffe
	.align		4
        /*0010*/ 	.word	0x00000000
	.align		4
        /*0014*/ 	.word	0xfffffffd
	.align		4
        /*0018*/ 	.word	0x00000000
	.align		4
        /*001c*/ 	.word	0xfffffffc


//--------------------- .nv.constant4             --------------------------
	.section	.nv.constant4,"a",@progbits
	.align	8
	.align		8
.nv.constant4:
        /*0000*/ 	.dword	_$_str
	.align		8
        /*0008*/ 	.dword	_$_str_$_2


//--------------------- .text.triton_poi_fused__native_batch_norm_legit_no_training_relu_11 --------------------------
	.section	.text.triton_poi_fused__native_batch_norm_legit_no_training_relu_11,"ax",@progbits
	.align	128
        .global         triton_poi_fused__native_batch_norm_legit_no_training_relu_11
        .type           triton_poi_fused__native_batch_norm_legit_no_training_relu_11,@function
        .size           triton_poi_fused__native_batch_norm_legit_no_training_relu_11,(.L_x_1 - triton_poi_fused__native_batch_norm_legit_no_training_relu_11)
        .other          triton_poi_fused__native_batch_norm_legit_no_training_relu_11,@"STO_CUDA_ENTRY STV_DEFAULT"
triton_poi_fused__native_batch_norm_legit_no_training_relu_11:
.text.triton_poi_fused__native_batch_norm_legit_no_training_relu_11:
[----:B------:R-:W-:Y:S01]  /*0000*/  LDC R1, c[0x0][0x28] ;  /* 0x00000a00ff017b82 */ /* 0x000fe20000000800 */
[----:B------:R-:W1:Y:S01]  /*0010*/  S2R R0, SR_TID.X ;  /* 0x0000000000007919 */ /* 0x000e620000002100 */
[----:B------:R-:W-:-:S06]  /*0020*/  ULDC.64 UR4, c[0x0][0x208] ;  /* 0x0000820000047ab9 */ /* 0x000fcc0000000a00 */
[----:B------:R-:W2:Y:S01]  /*0030*/  LDC.64 R16, c[0x0][0x218] ;  /* 0x00008600ff107b82 */ /* 0x000ea20000000a00 */
[----:B------:R-:W3:Y:S07]  /*0040*/  S2R R3, SR_CTAID.X ;  /* 0x0000000000037919 */ /* 0x000eee0000002500 */
[----:B------:R-:W4:Y:S08]  /*0050*/  LDC.64 R14, c[0x0][0x210] ;  /* 0x00008400ff0e7b82 */ /* 0x000f300000000a00 */
[----:B------:R-:W5:Y:S01]  /*0060*/  LDC.64 R12, c[0x0][0x230] ;  /* 0x00008c00ff0c7b82 */ /* 0x000f620000000a00 */
[----:B-1----:R-:W-:-:S04]  /*0070*/  SHF.L.U32 R0, R0, 0x2, RZ ;  /* 0x0000000200007819 */ /* 0x002fc800000006ff */
[----:B------:R-:W-:-:S04]  /*0080*/  LOP3.LUT R0, R0, 0x1fc, RZ, 0xc0, !PT ;  /* 0x000001fc00007812 */ /* 0x000fc800078ec0ff */
[----:B---3--:R-:W-:Y:S02]  /*0090*/  LEA R18, R3, R0, 0xa ;  /* 0x0000000003127211 */ /* 0x008fe400078e50ff */
[----:B------:R-:W1:Y:S02]  /*00a0*/  LDC.64 R2, c[0x0][0x220] ;  /* 0x00008800ff027b82 */ /* 0x000e640000000a00 */
[----:B------:R-:W-:Y:S01]  /*00b0*/  IADD3 R0, R18, 0x200, RZ ;  /* 0x0000020012007810 */ /* 0x000fe20007ffe0ff */
[----:B------:R-:W-:-:S04]  /*00c0*/  IMAD.HI R4, R18, 0x38e38e39, RZ ;  /* 0x38e38e3912047827 */ /* 0x000fc800078e02ff */
[----:B------:R-:W-:Y:S01]  /*00d0*/  IMAD.HI R0, R0, 0x38e38e39, RZ ;  /* 0x38e38e3900007827 */ /* 0x000fe200078e02ff */
[----:B------:R-:W-:-:S04]  /*00e0*/  SHF.R.U32.HI R5, RZ, 0x1f, R4 ;  /* 0x0000001fff057819 */ /* 0x000fc80000011604 */
[----:B------:R-:W-:Y:S02]  /*00f0*/  LEA.HI.SX32 R5, R4, R5, 0x19 ;  /* 0x0000000504057211 */ /* 0x000fe400078fcaff */
[----:B------:R-:W-:Y:S02]  /*0100*/  SHF.R.U32.HI R7, RZ, 0x1f, R0 ;  /* 0x0000001fff077819 */ /* 0x000fe40000011600 */
[----:B------:R-:W-:Y:S02]  /*0110*/  SHF.R.S32.HI R4, RZ, 0x1f, R5 ;  /* 0x0000001fff047819 */ /* 0x000fe40000011405 */
[----:B------:R-:W-:Y:S02]  /*0120*/  LEA.HI.SX32 R7, R0, R7, 0x19 ;  /* 0x0000000700077211 */ /* 0x000fe400078fcaff */
[----:B------:R-:W-:Y:S02]  /*0130*/  LEA.HI R4, R4, R5, RZ, 0x8 ;  /* 0x0000000504047211 */ /* 0x000fe400078f40ff */
[----:B------:R-:W-:-:S02]  /*0140*/  SHF.R.S32.HI R0, RZ, 0x1f, R7 ;  /* 0x0000001fff007819 */ /* 0x000fc40000011407 */
[----:B------:R-:W-:Y:S02]  /*0150*/  LOP3.LUT R4, R4, 0xffffff00, RZ, 0xc0, !PT ;  /* 0xffffff0004047812 */ /* 0x000fe400078ec0ff */
[----:B------:R-:W-:Y:S02]  /*0160*/  LEA.HI R0, R0, R7, RZ, 0x8 ;  /* 0x0000000700007211 */ /* 0x000fe400078f40ff */
[----:B------:R-:W-:Y:S02]  /*0170*/  IADD3 R23, R5, -R4, RZ ;  /* 0x8000000405177210 */ /* 0x000fe40007ffe0ff */
[----:B------:R-:W-:-:S03]  /*0180*/  LOP3.LUT R0, R0, 0xffffff00, RZ, 0xc0, !PT ;  /* 0xffffff0000007812 */ /* 0x000fc600078ec0ff */
[----:B-1----:R-:W-:Y:S01]  /*0190*/  IMAD.WIDE R8, R23, 0x4, R2 ;  /* 0x0000000417087825 */ /* 0x002fe200078e0202 */
[----:B------:R-:W-:-:S04]  /*01a0*/  IADD3 R19, R7, -R0, RZ ;  /* 0x8000000007137210 */ /* 0x000fc80007ffe0ff */
[----:B------:R-:W3:Y:S01]  /*01b0*/  LDG.E.EL R20, desc[UR4][R8.64] ;  /* 0x0000000408147981 */ /* 0x000ee2000c2e1900 */
[----:B------:R-:W-:Y:S02]  /*01c0*/  IMAD.WIDE R10, R19, 0x4, R2 ;  /* 0x00000004130a7825 */ /* 0x000fe400078e0202 */
[----:B------:R-:W1:Y:S03]  /*01d0*/  LDC.64 R2, c[0x0][0x228] ;  /* 0x00008a00ff027b82 */ /* 0x000e660000000a00 */
[----:B------:R-:W3:Y:S01]  /*01e0*/  LDG.E.EL R21, desc[UR4][R10.64] ;  /* 0x000000040a157981 */ /* 0x000ee2000c2e1900 */
[----:B--2---:R-:W-:-:S04]  /*01f0*/  IMAD.WIDE R26, R23, 0x4, R16 ;  /* 0x00000004171a7825 */ /* 0x004fc800078e0210 */
[----:B----4-:R-:W-:Y:S01]  /*0200*/  IMAD.WIDE R14, R18, 0x4, R14 ;  /* 0x00000004120e7825 */ /* 0x010fe200078e020e */
[----:B------:R-:W2:Y:S04]  /*0210*/  LDG.E.EL R0, desc[UR4][R26.64] ;  /* 0x000000041a007981 */ /* 0x000ea8000c2e1900 */
[----:B------:R-:W2:Y:S01]  /*0220*/  LDG.E.128 R4, desc[UR4][R14.64] ;  /* 0x000000040e047981 */ /* 0x000ea2000c1e1d00 */
[----:B------:R-:W-:-:S03]  /*0230*/  IMAD.WIDE R16, R19, 0x4, R16 ;  /* 0x0000000413107825 */ /* 0x000fc600078e0210 */
[----:B------:R-:W4:Y:S04]  /*0240*/  LDG.E.128 R8, desc[UR4][R14.64+0x800] ;  /* 0x000800040e087981 */ /* 0x000f28000c1e1d00 */
[----:B------:R-:W4:Y:S01]  /*0250*/  LDG.E.EL R16, desc[UR4][R16.64] ;  /* 0x0000000410107981 */ /* 0x000f22000c2e1900 */
[----:B01----:R-:W-:-:S04]  /*0260*/  IMAD.WIDE R24, R23, 0x4, R2 ;  /* 0x0000000417187825 */ /* 0x003fc800078e0202 */
[----:B-----5:R-:W-:Y:S02]  /*0270*/  IMAD.WIDE R22, R23, 0x4, R12 ;  /* 0x0000000417167825 */ /* 0x020fe400078e020c */
[----:B------:R-:W5:Y:S04]  /*0280*/  LDG.E.EL R24, desc[UR4][R24.64] ;  /* 0x0000000418187981 */ /* 0x000f68000c2e1900 */
[----:B------:R-:W5:Y:S01]  /*0290*/  LDG.E.EL R23, desc[UR4][R22.64] ;  /* 0x0000000416177981 */ /* 0x000f62000c2e1900 */
[----:B------:R-:W-:-:S04]  /*02a0*/  IMAD.WIDE R2, R19, 0x4, R2 ;  /* 0x0000000413027825 */ /* 0x000fc800078e0202 */
[----:B------:R-:W-:Y:S02]  /*02b0*/  IMAD.WIDE R28, R19, 0x4, R12 ;  /* 0x00000004131c7825 */ /* 0x000fe400078e020c */
[----:B------:R0:W4:Y:S04]  /*02c0*/  LDG.E.EL R12, desc[UR4][R2.64] ;  /* 0x00000004020c7981 */ /* 0x000128000c2e1900 */
[----:B------:R-:W4:Y:S01]  /*02d0*/  LDG.E.EL R13, desc[UR4][R28.64] ;  /* 0x000000041c0d7981 */ /* 0x000f22000c2e1900 */
[----:B0-----:R-:W-:Y:S01]  /*02e0*/  HFMA2.MMA R3, -RZ, RZ, 1.625, 0 ;  /* 0x3e800000ff037435 */ /* 0x001fe200000001ff */
[----:B---3--:R-:W-:-:S04]  /*02f0*/  FADD R20, R20, 9.9999997473787516356e-06 ;  /* 0x3727c5ac14147421 */ /* 0x008fc80000000000 */
[----:B------:R-:W0:Y:S01]  /*0300*/  MUFU.SQRT R19, R20 ;  /* 0x0000001400137308 */ /* 0x000e220000002000 */
[----:B------:R-:W-:-:S07]  /*0310*/  FADD R21, R21, 9.9999997473787516356e-06 ;  /* 0x3727c5ac15157421 */ /* 0x000fce0000000000 */
[----:B------:R-:W1:Y:S01]  /*0320*/  MUFU.SQRT R25, R21 ;  /* 0x0000001500197308 */ /* 0x000e620000002000 */
[C---:B0-----:R-:W-:Y:S02]  /*0330*/  FSETP.GT.AND P0, PT, R19.reuse, 8.50705917302346158658e+37, PT ;  /* 0x7e8000001300780b */ /* 0x041fe40003f04000 */
[----:B------:R-:W-:Y:S02]  /*0340*/  FSETP.GEU.AND P2, PT, R19, 1.175494350822287508e-38, PT ;  /* 0x008000001300780b */ /* 0x000fe40003f4e000 */
[C---:B-1----:R-:W-:Y:S02]  /*0350*/  FSETP.GT.AND P1, PT, R25.reuse, 8.50705917302346158658e+37, PT ;  /* 0x7e8000001900780b */ /* 0x042fe40003f24000 */
[----:B------:R-:W-:-:S07]  /*0360*/  FSETP.GEU.AND P3, PT, R25, 1.175494350822287508e-38, PT ;  /* 0x008000001900780b */ /* 0x000fce0003f6e000 */
[----:B------:R-:W-:-:S04]  /*0370*/  @P0 FMUL R19, R19, 0.25 ;  /* 0x3e80000013130820 */ /* 0x000fc80000400000 */
[----:B------:R-:W-:Y:S01]  /*0380*/  @!P2 FMUL R19, R19, 16777216 ;  /* 0x4b8000001313a820 */ /* 0x000fe20000400000 */
[----:B------:R-:W-:-:S05]  /*0390*/  @P1 FMUL R25, R25, 0.25 ;  /* 0x3e80000019191820 */ /* 0x000fca0000400000 */
[----:B------:R-:W0:Y:S01]  /*03a0*/  MUFU.RCP R19, R19 ;  /* 0x0000001300137308 */ /* 0x000e220000001000 */
[----:B------:R-:W-:Y:S01]  /*03b0*/  @!P3 FMUL R25, R25, 16777216 ;  /* 0x4b8000001919b820 */ /* 0x000fe20000400000 */
[----:B------:R-:W-:-:S06]  /*03c0*/  FSEL R2, R3, 1, P0 ;  /* 0x3f80000003027808 */ /* 0x000fcc0000000000 */
[----:B------:R-:W1:Y:S01]  /*03d0*/  MUFU.RCP R14, R25 ;  /* 0x00000019000e7308 */ /* 0x000e620000001000 */
[----:B------:R-:W-:Y:S01]  /*03e0*/  FSEL R3, R3, 1, P1 ;  /* 0x3f80000003037808 */ /* 0x000fe20000800000 */
[----:B------:R-:W-:Y:S01]  /*03f0*/  @!P2 FMUL R2, R2, 16777216 ;  /* 0x4b8000000202a820 */ /* 0x000fe20000400000 */
[----:B--2---:R-:W-:-:S03]  /*0400*/  FADD R4, R4, -R0 ;  /* 0x8000000004047221 */ /* 0x004fc60000000000 */
[----:B------:R-:W-:Y:S01]  /*0410*/  @!P3 FMUL R3, R3, 16777216 ;  /* 0x4b8000000303b820 */ /* 0x000fe20000400000 */
[----:B0-----:R-:W-:Y:S01]  /*0420*/  FMUL R15, R19, R2 ;  /* 0x00000002130f7220 */ /* 0x001fe20000400000 */
[--C-:B------:R-:W-:Y:S01]  /*0430*/  FADD R20, R5, -R0.reuse ;  /* 0x8000000005147221 */ /* 0x100fe20000000000 */
[--C-:B------:R-:W-:Y:S01]  /*0440*/  FADD R6, R6, -R0.reuse ;  /* 0x8000000006067221 */ /* 0x100fe20000000000 */
[----:B------:R-:W-:Y:S01]  /*0450*/  FADD R0, R7, -R0 ;  /* 0x8000000007007221 */ /* 0x000fe20000000000 */
[C---:B------:R-:W-:Y:S01]  /*0460*/  FMUL R5, R15.reuse, R4 ;  /* 0x000000040f057220 */ /* 0x040fe20000400000 */
[C---:B------:R-:W-:Y:S01]  /*0470*/  FMUL R4, R15.reuse, R20 ;  /* 0x000000140f047220 */ /* 0x040fe20000400000 */
[----:B-1----:R-:W-:Y:S02]  /*0480*/  FMUL R14, R14, R3 ;  /* 0x000000030e0e7220 */ /* 0x002fe40000400000 */
[----:B------:R-:W0:Y:S01]  /*0490*/  LDC.64 R2, c[0x0][0x238] ;  /* 0x00008e00ff027b82 */ /* 0x000e220000000a00 */
[C---:B------:R-:W-:Y:S01]  /*04a0*/  FMUL R20, R15.reuse, R6 ;  /* 0x000000060f147220 */ /* 0x040fe20000400000 */
[----:B------:R-:W-:Y:S01]  /*04b0*/  FMUL R6, R15, R0 ;  /* 0x000000000f067220 */ /* 0x000fe20000400000 */
[--C-:B----4-:R-:W-:Y:S01]  /*04c0*/  FADD R7, R8, -R16.reuse ;  /* 0x8000001008077221 */ /* 0x110fe20000000000 */
[--C-:B------:R-:W-:Y:S01]  /*04d0*/  FADD R9, R9, -R16.reuse ;  /* 0x8000001009097221 */ /* 0x100fe20000000000 */
[--C-:B------:R-:W-:Y:S01]  /*04e0*/  FADD R15, R10, -R16.reuse ;  /* 0x800000100a0f7221 */ /* 0x100fe20000000000 */
[C-C-:B-----5:R-:W-:Y:S01]  /*04f0*/  FFMA R0, R24.reuse, R5, R23.reuse ;  /* 0x0000000518007223 */ /* 0x160fe20000000017 */
[----:B------:R-:W-:Y:S01]  /*0500*/  FADD R11, R11, -R16 ;  /* 0x800000100b0b7221 */ /* 0x000fe20000000000 */
[C-C-:B------:R-:W-:Y:S01]  /*0510*/  FFMA R4, R24.reuse, R4, R23.reuse ;  /* 0x0000000418047223 */ /* 0x140fe20000000017 */
[C-C-:B------:R-:W-:Y:S01]  /*0520*/  FFMA R5, R24.reuse, R20, R23.reuse ;  /* 0x0000001418057223 */ /* 0x140fe20000000017 */
[----:B------:R-:W-:Y:S01]  /*0530*/  FFMA R23, R24, R6, R23 ;  /* 0x0000000618177223 */ /* 0x000fe20000000017 */
[C---:B------:R-:W-:Y:S01]  /*0540*/  FMUL R7, R14.reuse, R7 ;  /* 0x000000070e077220 */ /* 0x040fe20000400000 */
[C---:B------:R-:W-:Y:S01]  /*0550*/  FMUL R8, R14.reuse, R9 ;  /* 0x000000090e087220 */ /* 0x040fe20000400000 */
[C---:B------:R-:W-:Y:S01]  /*0560*/  FMUL R6, R14.reuse, R15 ;  /* 0x0000000f0e067220 */ /* 0x040fe20000400000 */
[----:B------:R-:W-:Y:S01]  /*0570*/  FMUL R14, R14, R11 ;  /* 0x0000000b0e0e7220 */ /* 0x000fe20000400000 */
[C-C-:B------:R-:W-:Y:S01]  /*0580*/  FFMA R9, R12.reuse, R7, R13.reuse ;  /* 0x000000070c097223 */ /* 0x140fe2000000000d */
[C-C-:B------:R-:W-:Y:S01]  /*0590*/  FFMA R8, R12.reuse, R8, R13.reuse ;  /* 0x000000080c087223 */ /* 0x140fe2000000000d */
[C-C-:B------:R-:W-:Y:S01]  /*05a0*/  FFMA R10, R12.reuse, R6, R13.reuse ;  /* 0x000000060c0a7223 */ /* 0x140fe2000000000d */
[----:B------:R-:W-:Y:S01]  /*05b0*/  FFMA R14, R12, R14, R13 ;  /* 0x0000000e0c0e7223 */ /* 0x000fe2000000000d */
[----:B------:R-:W-:-:S02]  /*05c0*/  FSETP.GEU.AND P6, PT, R23, RZ, PT ;  /* 0x000000ff1700720b */ /* 0x000fc40003fce000 */
[----:B------:R-:W-:Y:S02]  /*05d0*/  FSETP.GEU.AND P0, PT, R5, RZ, PT ;  /* 0x000000ff0500720b */ /* 0x000fe40003f0e000 */
[----:B------:R-:W-:Y:S02]  /*05e0*/  FSETP.GEU.AND P1, PT, R4, RZ, PT ;  /* 0x000000ff0400720b */ /* 0x000fe40003f2e000 */
[----:B------:R-:W-:Y:S02]  /*05f0*/  FSETP.GEU.AND P3, PT, R14, RZ, PT ;  /* 0x000000ff0e00720b */ /* 0x000fe40003f6e000 */
[----:B------:R-:W-:Y:S02]  /*0600*/  SEL R7, R23, RZ, P6 ;  /* 0x000000ff17077207 */ /* 0x000fe40003000000 */
[----:B------:R-:W-:Y:S02]  /*0610*/  FSETP.GEU.AND P2, PT, R0, RZ, PT ;  /* 0x000000ff0000720b */ /* 0x000fe40003f4e000 */
[----:B------:R-:W-:-:S02]  /*0620*/  FSETP.GEU.AND P4, PT, R10, RZ, PT ;  /* 0x000000ff0a00720b */ /* 0x000fc40003f8e000 */
[----:B------:R-:W-:Y:S02]  /*0630*/  FSETP.GEU.AND P5, PT, R9, RZ, PT ;  /* 0x000000ff0900720b */ /* 0x000fe40003fae000 */
[----:B------:R-:W-:Y:S02]  /*0640*/  FSETP.GEU.AND P6, PT, R8, RZ, PT ;  /* 0x000000ff0800720b */ /* 0x000fe40003fce000 */
[----:B------:R-:W-:Y:S01]  /*0650*/  SEL R6, R5, RZ, P0 ;  /* 0x000000ff05067207 */ /* 0x000fe20000000000 */
[----:B0-----:R-:W-:Y:S01]  /*0660*/  IMAD.WIDE R2, R18, 0x4, R2 ;  /* 0x0000000412027825 */ /* 0x001fe200078e0202 */
[----:B------:R-:W-:Y:S02]  /*0670*/  SEL R5, R4, RZ, P1 ;  /* 0x000000ff04057207 */ /* 0x000fe40000800000 */
[----:B------:R-:W-:Y:S02]  /*0680*/  SEL R15, R14, RZ, P3 ;  /* 0x000000ff0e0f7207 */ /* 0x000fe40001800000 */
[----:B------:R-:W-:-:S02]  /*0690*/  SEL R4, R0, RZ, P2 ;  /* 0x000000ff00047207 */ /* 0x000fc40001000000 */
[----:B------:R-:W-:Y:S02]  /*06a0*/  SEL R14, R10, RZ, P4 ;  /* 0x000000ff0a0e7207 */ /* 0x000fe40002000000 */
[----:B------:R-:W-:Y:S02]  /*06b0*/  SEL R12, R9, RZ, P5 ;  /* 0x000000ff090c7207 */ /* 0x000fe40002800000 */
[----:B------:R-:W-:Y:S01]  /*06c0*/  SEL R13, R8, RZ, P6 ;  /* 0x000000ff080d7207 */ /* 0x000fe20003000000 */
[----:B------:R-:W-:Y:S04]  /*06d0*/  STG.E.128 desc[UR4][R2.64], R4 ;  /* 0x0000000402007986 */ /* 0x000fe8000c101d04 */
[----:B------:R-:W-:Y:S01]  /*06e0*/  STG.E.128 desc[UR4][R2.64+0x800], R12 ;  /* 0x0008000c02007986 */ /* 0x000fe2000c101d04 */
[----:B------:R-:W-:Y:S05]  /*06f0*/  EXIT ;  /* 0x000000000000794d */ /* 0x000fea0003800000 */
.L_x_0:
[----:B------:R-:W-:-:S00]  /*0700*/  BRA `(.L_x_0) ;  /* 0xfffffffc00fc7947 */ /* 0x000fc0000383ffff */
[----:B------:R-:W-:-:S00]  /*0710*/  NOP ;  /* 0x0000000000007918 */ /* 0x000fc00000000000 */
        /* <DEDUP_REMOVED lines=14> */
.L_x_1:


//--------------------- .nv.global.init           --------------------------
	.section	.nv.global.init,"aw",@progbits
.nv.global.init:
	.type		_$_str,@object
	.size		_$_str,(_$_str_$_2 - _$_str)
_$_str:
        /*0000*/ 	.byte	0x5f, 0x5f, 0x43, 0x55, 0x44, 0x41, 0x5f, 0x46, 0x54, 0x5a, 0x00
	.type		_$_str_$_2,@object
	.size		_$_str_$_2,(.L_1 - _$_str_$_2)
_$_str_$_2:
        /*000b*/ 	.byte	0x5f, 0x5f, 0x43, 0x55, 0x44, 0x41, 0x5f, 0x50, 0x52, 0x45, 0x43, 0x5f, 0x53, 0x51, 0x52, 0x54
        /*001b*/ 	.byte	0x00
.L_1:


//--------------------- .nv.constant0.triton_poi_fused__native_batch_norm_legit_no_training_relu_11 --------------------------
	.section	.nv.constant0.triton_poi_fused__native_batch_norm_legit_no_training_relu_11,"a",@progbits
	.sectionflags	@""
	.align	4
.nv.constant0.triton_poi_fused__native_batch_norm_legit_no_training_relu_11:
	.zero		580
